//
// Generated by NVIDIA NVVM Compiler
//
// Compiler Build ID: CL-36424714
// Cuda compilation tools, release 13.0, V13.0.88
// Based on NVVM 20.0.0
//

.version 9.0
.target sm_100
.address_size 64

	// .globl	_Z10add_arraysPiS_S_i

.visible .entry _Z10add_arraysPiS_S_i(
	.param .u64 .ptr .align 1 _Z10add_arraysPiS_S_i_param_0,
	.param .u64 .ptr .align 1 _Z10add_arraysPiS_S_i_param_1,
	.param .u64 .ptr .align 1 _Z10add_arraysPiS_S_i_param_2,
	.param .u32 _Z10add_arraysPiS_S_i_param_3
)
{
	.reg .pred 	%p<2>;
	.reg .b32 	%r<9>;
	.reg .b64 	%rd<11>;

	ld.param.u64 	%rd1, [_Z10add_arraysPiS_S_i_param_0];
	ld.param.u64 	%rd2, [_Z10add_arraysPiS_S_i_param_1];
	ld.param.u64 	%rd3, [_Z10add_arraysPiS_S_i_param_2];
	ld.param.u32 	%r2, [_Z10add_arraysPiS_S_i_param_3];
	mov.u32 	%r3, %tid.x;
	mov.u32 	%r4, %ctaid.x;
	mov.u32 	%r5, %ntid.x;
	mad.lo.s32 	%r1, %r4, %r5, %r3;
	setp.ge.s32 	%p1, %r1, %r2;
	@%p1 bra 	$L__BB0_2;
	cvta.to.global.u64 	%rd4, %rd1;
	cvta.to.global.u64 	%rd5, %rd2;
	cvta.to.global.u64 	%rd6, %rd3;
	mul.wide.s32 	%rd7, %r1, 4;
	add.s64 	%rd8, %rd4, %rd7;
	ld.global.u32 	%r6, [%rd8];
	add.s64 	%rd9, %rd5, %rd7;
	ld.global.u32 	%r7, [%rd9];
	add.s32 	%r8, %r7, %r6;
	add.s64 	%rd10, %rd6, %rd7;
	st.global.u32 	[%rd10], %r8;
$L__BB0_2:
	ret;

}


// ===== COMPILED SASS (sm_100) =====

	.target	sm_100

	.elftype	@"ET_EXEC"


//--------------------- .note.nv.tkinfo           --------------------------
	.section	.note.nv.tkinfo,"",@"SHT_NOTE"
	.sectionflags	@"SHF_NOTE_NV_TKINFO"
	.tkinfo
        /*0018*/ 	.word	0x00000002
        /*0030*/ 	.string	""
        /*0030*/ 	.string	"ptxas"
        /*0030*/ 	.string	"Cuda compilation tools, release 13.0, V13.0.88"
        /*0030*/ 	.string	"Build cuda_13.0.r13.0/compiler.36424714_0"
        /*0030*/ 	.string	"-arch sm_100 -m 64 "



//--------------------- .note.nv.cuinfo           --------------------------
	.section	.note.nv.cuinfo,"",@"SHT_NOTE"
	.sectionflags	@"SHF_NOTE_NV_CUINFO"
        /*0018*/ 	.short	0x0002
        /*001a*/ 	.short	0x0064
        /*001c*/ 	.short	0x0082
	.zero		2


//--------------------- .nv.info                  --------------------------
	.section	.nv.info,"",@"SHT_CUDA_INFO"
	.align	4


	//----- nvinfo : EIATTR_REGCOUNT
	.align		4
        /*0000*/ 	.byte	0x04, 0x2f
        /*0002*/ 	.short	(.L_1 - .L_0)
	.align		4
.L_0:
        /*0004*/ 	.word	index@(_Z10add_arraysPiS_S_i)
        /*0008*/ 	.word	0x0000000c


	//----- nvinfo : EIATTR_FRAME_SIZE
	.align		4
.L_1:
        /*000c*/ 	.byte	0x04, 0x11
        /*000e*/ 	.short	(.L_3 - .L_2)
	.align		4
.L_2:
        /*0010*/ 	.word	index@(_Z10add_arraysPiS_S_i)
        /*0014*/ 	.word	0x00000000


	//----- nvinfo : EIATTR_MIN_STACK_SIZE
	.align		4
.L_3:
        /*0018*/ 	.byte	0x04, 0x12
        /*001a*/ 	.short	(.L_5 - .L_4)
	.align		4
.L_4:
        /*001c*/ 	.word	index@(_Z10add_arraysPiS_S_i)
        /*0020*/ 	.word	0x00000000
.L_5:


//--------------------- .nv.compat                --------------------------
	.section	.nv.compat,"",@"SHT_CUDA_COMPAT_INFO"
	.align	4
        /*0000*/ 	.byte	0x02, 0x09, 0x00, 0x00, 0x02, 0x02, 0x01, 0x00, 0x02, 0x05, 0x05, 0x00, 0x03, 0x07, 0x01, 0x01
        /*0010*/ 	.byte	0x02, 0x03, 0x00, 0x00, 0x02, 0x06, 0x01, 0x00, 0x04, 0x0b, 0x08, 0x00, 0x09, 0x00, 0x00, 0x00
        /*0020*/ 	.byte	0x00, 0x00, 0x00, 0x00


//--------------------- .nv.info._Z10add_arraysPiS_S_i --------------------------
	.section	.nv.info._Z10add_arraysPiS_S_i,"",@"SHT_CUDA_INFO"
	.sectionflags	@""
	.align	4


	//----- nvinfo : EIATTR_CUDA_API_VERSION
	.align		4
        /*0000*/ 	.byte	0x04, 0x37
        /*0002*/ 	.short	(.L_7 - .L_6)
.L_6:
        /*0004*/ 	.word	0x00000082


	//----- nvinfo : EIATTR_KPARAM_INFO
	.align		4
.L_7:
        /*0008*/ 	.byte	0x04, 0x17
        /*000a*/ 	.short	(.L_9 - .L_8)
.L_8:
        /*000c*/ 	.word	0x00000000
        /*0010*/ 	.short	0x0003
        /*0012*/ 	.short	0x0018
        /*0014*/ 	.byte	0x00, 0xf0, 0x11, 0x00


	//----- nvinfo : EIATTR_KPARAM_INFO
	.align		4
.L_9:
        /*0018*/ 	.byte	0x04, 0x17
        /*001a*/ 	.short	(.L_11 - .L_10)
.L_10:
        /*001c*/ 	.word	0x00000000
        /*0020*/ 	.short	0x0002
        /*0022*/ 	.short	0x0010
        /*0024*/ 	.byte	0x00, 0xf5, 0x21, 0x00


	//----- nvinfo : EIATTR_KPARAM_INFO
	.align		4
.L_11:
        /*0028*/ 	.byte	0x04, 0x17
        /*002a*/ 	.short	(.L_13 - .L_12)
.L_12:
        /*002c*/ 	.word	0x00000000
        /*0030*/ 	.short	0x0001
        /*0032*/ 	.short	0x0008
        /*0034*/ 	.byte	0x00, 0xf5, 0x21, 0x00


	//----- nvinfo : EIATTR_KPARAM_INFO
	.align		4
.L_13:
        /*0038*/ 	.byte	0x04, 0x17
        /*003a*/ 	.short	(.L_15 - .L_14)
.L_14:
        /*003c*/ 	.word	0x00000000
        /*0040*/ 	.short	0x0000
        /*0042*/ 	.short	0x0000
        /*0044*/ 	.byte	0x00, 0xf5, 0x21, 0x00


	//----- nvinfo : EIATTR_SPARSE_MMA_MASK
	.align		4
.L_15:
        /*0048*/ 	.byte	0x03, 0x50
        /*004a*/ 	.short	0x0000


	//----- nvinfo : EIATTR_MAXREG_COUNT
	.align		4
        /*004c*/ 	.byte	0x03, 0x1b
        /*004e*/ 	.short	0x00ff


	//----- nvinfo : EIATTR_MERCURY_ISA_VERSION
	.align		4
        /*0050*/ 	.byte	0x03, 0x5f
        /*0052*/ 	.short	0x0101


	//----- nvinfo : EIATTR_VRC_CTA_INIT_COUNT
	.align		4
        /*0054*/ 	.byte	0x02, 0x4a
	.zero		1
	.zero		1


	//----- nvinfo : EIATTR_EXIT_INSTR_OFFSETS
	.align		4
        /*0058*/ 	.byte	0x04, 0x1c
        /*005a*/ 	.short	(.L_17 - .L_16)


	//   ....[0]....
.L_16:
        /*005c*/ 	.word	0x00000070


	//   ....[1]....
        /*0060*/ 	.word	0x00000130


	//----- nvinfo : EIATTR_CBANK_PARAM_SIZE
	.align		4
.L_17:
        /*0064*/ 	.byte	0x03, 0x19
        /*0066*/ 	.short	0x001c


	//----- nvinfo : EIATTR_PARAM_CBANK
	.align		4
        /*0068*/ 	.byte	0x04, 0x0a
        /*006a*/ 	.short	(.L_19 - .L_18)
	.align		4
.L_18:
        /*006c*/ 	.word	index@(.nv.constant0._Z10add_arraysPiS_S_i)
        /*0070*/ 	.short	0x0380
        /*0072*/ 	.short	0x001c


	//----- nvinfo : EIATTR_SW_WAR
	.align		4
.L_19:
        /*0074*/ 	.byte	0x04, 0x36
        /*0076*/ 	.short	(.L_21 - .L_20)
.L_20:
        /*0078*/ 	.word	0x00000008
.L_21:


//--------------------- .nv.callgraph             --------------------------
	.section	.nv.callgraph,"",@"SHT_CUDA_CALLGRAPH"
	.align	4
	.sectionentsize	8
	.align		4
        /*0000*/ 	.word	0x00000000
	.align		4
        /*0004*/ 	.word	0xffffffff
	.align		4
        /*0008*/ 	.word	0x00000000
	.align		4
        /*000c*/ 	.word	0xfffffffe
	.align		4
        /*0010*/ 	.word	0x00000000
	.align		4
        /*0014*/ 	.word	0xfffffffd
	.align		4
        /*0018*/ 	.word	0x00000000
	.align		4
        /*001c*/ 	.word	0xfffffffc


//--------------------- .text._Z10add_arraysPiS_S_i --------------------------
	.section	.text._Z10add_arraysPiS_S_i,"ax",@progbits
	.align	128
        .global         _Z10add_arraysPiS_S_i
        .type           _Z10add_arraysPiS_S_i,@function
        .size           _Z10add_arraysPiS_S_i,(.L_x_1 - _Z10add_arraysPiS_S_i)
        .other          _Z10add_arraysPiS_S_i,@"STO_CUDA_ENTRY STV_DEFAULT"
_Z10add_arraysPiS_S_i:
.text._Z10add_arraysPiS_S_i:
[----:B------:R-:W-:Y:S01]  /*0000*/  LDC R1, c[0x0][0x37c] ;  /* 0x0000df00ff017b82 */ /* 0x000fe20000000800 */
[----:B------:R-:W0:Y:S07]  /*0010*/  S2R R9, SR_TID.X ;  /* 0x0000000000097919 */ /* 0x000e2e0000002100 */
[----:B------:R-:W0:Y:S01]  /*0020*/  S2UR UR4, SR_CTAID.X ;  /* 0x00000000000479c3 */ /* 0x000e220000002500 */
[----:B------:R-:W1:Y:S07]  /*0030*/  LDCU UR5, c[0x0][0x398] ;  /* 0x00007300ff0577ac */ /* 0x000e6e0008000800 */
[----:B------:R-:W0:Y:S02]  /*0040*/  LDC R0, c[0x0][0x360] ;  /* 0x0000d800ff007b82 */ /* 0x000e240000000800 */
[----:B0-----:R-:W-:-:S05]  /*0050*/  IMAD R9, R0, UR4, R9 ;  /* 0x0000000400097c24 */ /* 0x001fca000f8e0209 */
[----:B-1----:R-:W-:-:S13]  /*0060*/  ISETP.GE.AND P0, PT, R9, UR5, PT ;  /* 0x0000000509007c0c */ /* 0x002fda000bf06270 */
[----:B------:R-:W-:Y:S05]  /*0070*/  @P0 EXIT ;  /* 0x000000000000094d */ /* 0x000fea0003800000 */
[----:B------:R-:W0:Y:S01]  /*0080*/  LDC.64 R2, c[0x0][0x380] ;  /* 0x0000e000ff027b82 */ /* 0x000e220000000a00 */
[----:B------:R-:W1:Y:S07]  /*0090*/  LDCU.64 UR4, c[0x0][0x358] ;  /* 0x00006b00ff0477ac */ /* 0x000e6e0008000a00 */
[----:B------:R-:W2:Y:S08]  /*00a0*/  LDC.64 R4, c[0x0][0x388] ;  /* 0x0000e200ff047b82 */ /* 0x000eb00000000a00 */
[----:B------:R-:W3:Y:S01]  /*00b0*/  LDC.64 R6, c[0x0][0x390] ;  /* 0x0000e400ff067b82 */ /* 0x000ee20000000a00 */
[----:B0-----:R-:W-:-:S06]  /*00c0*/  IMAD.WIDE R2, R9, 0x4, R2 ;  /* 0x0000000409027825 */ /* 0x001fcc00078e0202 */
[----:B-1----:R-:W4:Y:S01]  /*00d0*/  LDG.E R2, desc[UR4][R2.64] ;  /* 0x0000000402027981 */ /* 0x002f22000c1e1900 */
[----:B--2---:R-:W-:-:S06]  /*00e0*/  IMAD.WIDE R4, R9, 0x4, R4 ;  /* 0x0000000409047825 */ /* 0x004fcc00078e0204 */
[----:B------:R-:W4:Y:S01]  /*00f0*/  LDG.E R5, desc[UR4][R4.64] ;  /* 0x0000000404057981 */ /* 0x000f22000c1e1900 */
[----:B---3--:R-:W-:Y:S01]  /*0100*/  IMAD.WIDE R6, R9, 0x4, R6 ;  /* 0x0000000409067825 */ /* 0x008fe200078e0206 */
[----:B----4-:R-:W-:-:S05]  /*0110*/  IADD3 R9, PT, PT, R2, R5, RZ ;  /* 0x0000000502097210 */ /* 0x010fca0007ffe0ff */
[----:B------:R-:W-:Y:S01]  /*0120*/  STG.E desc[UR4][R6.64], R9 ;  /* 0x0000000906007986 */ /* 0x000fe2000c101904 */
[----:B------:R-:W-:Y:S05]  /*0130*/  EXIT ;  /* 0x000000000000794d */ /* 0x000fea0003800000 */
.L_x_0:
[----:B------:R-:W-:-:S00]  /*0140*/  BRA `(.L_x_0) ;  /* 0xfffffffc00fc7947 */ /* 0x000fc0000383ffff */
[----:B------:R-:W-:-:S00]  /*0150*/  NOP ;  /* 0x0000000000007918 */ /* 0x000fc00000000000 */
        /* <DEDUP_REMOVED lines=10> */
.L_x_1:


//--------------------- .nv.shared.reserved.0     --------------------------
	.section	.nv.shared.reserved.0,"aw",@nobits
	.weak		__nv_reservedSMEM_offset_0_alias
	.size		__nv_reservedSMEM_offset_0_alias, 0, 64
	.other		__nv_reservedSMEM_offset_0_alias,@"STO_CUDA_RESERVED_SHARED STV_DEFAULT"
__nv_reservedSMEM_offset_0_alias:
	.zero		0
	.zero		64


//--------------------- .nv.constant0._Z10add_arraysPiS_S_i --------------------------
	.section	.nv.constant0._Z10add_arraysPiS_S_i,"a",@progbits
	.sectionflags	@""
	.align	4
.nv.constant0._Z10add_arraysPiS_S_i:
	.zero		924


//--------------------- SYMBOLS --------------------------

	.type		.nv.reservedSmem.offset0,@object
	.size		.nv.reservedSmem.offset0,0x4
